	.headerflags	@"EF_CUDA_TEXMODE_UNIFIED EF_CUDA_64BIT_ADDRESS EF_CUDA_ACCELERATORS EF_CUDA_SM90 EF_CUDA_VIRTUAL_SM(EF_CUDA_SM90)"
	.elftype	@"ET_EXEC"


//--------------------- .nv.info                  --------------------------
	.section	.nv.info,"",@"SHT_CUDA_INFO"
	.align	4


	//----- nvinfo : EIATTR_REGCOUNT
	.align		4
        /*0000*/ 	.byte	0x04, 0x2f
        /*0002*/ 	.short	(.L_1 - .L_0)
	.align		4
.L_0:
        /*0004*/ 	.word	index@(triton_poi_fused_convolution_4)
        /*0008*/ 	.word	0x00000012


	//----- nvinfo : EIATTR_MIN_STACK_SIZE
	.align		4
.L_1:
        /*000c*/ 	.byte	0x04, 0x12
        /*000e*/ 	.short	(.L_3 - .L_2)
	.align		4
.L_2:
        /*0010*/ 	.word	index@(triton_poi_fused_convolution_4)
        /*0014*/ 	.word	0x00000000


	//----- nvinfo : EIATTR_FRAME_SIZE
	.align		4
.L_3:
        /*0018*/ 	.byte	0x04, 0x11
        /*001a*/ 	.short	(.L_5 - .L_4)
	.align		4
.L_4:
        /*001c*/ 	.word	index@(triton_poi_fused_convolution_4)
        /*0020*/ 	.word	0x00000000


	//----- nvinfo : EIATTR_MIN_STACK_SIZE
	.align		4
.L_5:
        /*0024*/ 	.byte	0x04, 0x12
        /*0026*/ 	.short	(.L_7 - .L_6)
	.align		4
.L_6:
        /*0028*/ 	.word	index@(triton_poi_fused_convolution_4)
        /*002c*/ 	.word	0x00000000
.L_7:


//--------------------- .nv.info.triton_poi_fused_convolution_4 --------------------------
	.section	.nv.info.triton_poi_fused_convolution_4,"",@"SHT_CUDA_INFO"
	.sectionflags	@""
	.align	4


	//----- nvinfo : EIATTR_CUDA_API_VERSION
	.align		4
        /*0000*/ 	.byte	0x04, 0x37
        /*0002*/ 	.short	(.L_9 - .L_8)
.L_8:
        /*0004*/ 	.word	0x0000007c


	//----- nvinfo : EIATTR_KPARAM_INFO
	.align		4
.L_9:
        /*0008*/ 	.byte	0x04, 0x17
        /*000a*/ 	.short	(.L_11 - .L_10)
.L_10:
        /*000c*/ 	.word	0x00000000
        /*0010*/ 	.short	0x0002
        /*0012*/ 	.short	0x0010
        /*0014*/ 	.byte	0x00, 0xf0, 0x11, 0x00


	//----- nvinfo : EIATTR_KPARAM_INFO
	.align		4
.L_11:
        /*0018*/ 	.byte	0x04, 0x17
        /*001a*/ 	.short	(.L_13 - .L_12)
.L_12:
        /*001c*/ 	.word	0x00000000
        /*0020*/ 	.short	0x0001
        /*0022*/ 	.short	0x0008
        /*0024*/ 	.byte	0x00, 0xf4, 0x21, 0x00


	//----- nvinfo : EIATTR_KPARAM_INFO
	.align		4
.L_13:
        /*0028*/ 	.byte	0x04, 0x17
        /*002a*/ 	.short	(.L_15 - .L_14)
.L_14:
        /*002c*/ 	.word	0x00000000
        /*0030*/ 	.short	0x0000
        /*0032*/ 	.short	0x0000
        /*0034*/ 	.byte	0x00, 0xf4, 0x21, 0x00


	//----- nvinfo : EIATTR_SPARSE_MMA_MASK
	.align		4
.L_15:
        /*0038*/ 	.byte	0x03, 0x50
        /*003a*/ 	.short	0x0000


	//----- nvinfo : EIATTR_MAXREG_COUNT
	.align		4
        /*003c*/ 	.byte	0x03, 0x1b
        /*003e*/ 	.short	0x00ff


	//----- nvinfo : EIATTR_EXIT_INSTR_OFFSETS
	.align		4
        /*0040*/ 	.byte	0x04, 0x1c
        /*0042*/ 	.short	(.L_17 - .L_16)


	//   ....[0]....
.L_16:
        /*0044*/ 	.word	0x00000280


	//----- nvinfo : EIATTR_REQNTID
	.align		4
.L_17:
        /*0048*/ 	.byte	0x04, 0x10
        /*004a*/ 	.short	(.L_19 - .L_18)
.L_18:
        /*004c*/ 	.word	0x00000080
        /*0050*/ 	.word	0x00000001
        /*0054*/ 	.word	0x00000001


	//----- nvinfo : EIATTR_CBANK_PARAM_SIZE
	.align		4
.L_19:
        /*0058*/ 	.byte	0x03, 0x19
        /*005a*/ 	.short	0x0014


	//----- nvinfo : EIATTR_PARAM_CBANK
	.align		4
        /*005c*/ 	.byte	0x04, 0x0a
        /*005e*/ 	.short	(.L_21 - .L_20)
	.align		4
.L_20:
        /*0060*/ 	.word	index@(.nv.constant0.triton_poi_fused_convolution_4)
        /*0064*/ 	.short	0x0210
        /*0066*/ 	.short	0x0014


	//----- nvinfo : EIATTR_SW_WAR
	.align		4
.L_21:
        /*0068*/ 	.byte	0x04, 0x36
        /*006a*/ 	.short	(.L_23 - .L_22)
.L_22:
        /*006c*/ 	.word	0x00000008
.L_23:


//--------------------- .nv.callgraph             --------------------------
	.section	.nv.callgraph,"",@"SHT_CUDA_CALLGRAPH"
	.align	4
	.sectionentsize	8
	.align		4
        /*0000*/ 	.word	0x00000000
	.align		4
        /*0004*/ 	.word	0xffffffff
	.align		4
        /*0008*/ 	.word	0x00000000
	.align		4
        /*000c*/ 	.word	0xfffffffe
	.align		4
        /*0010*/ 	.word	0x00000000
	.align		4
        /*0014*/ 	.word	0xfffffffd
	.align		4
        /*0018*/ 	.word	0x00000000
	.align		4
        /*001c*/ 	.word	0xfffffffc


//--------------------- .text.triton_poi_fused_convolution_4 --------------------------
	.section	.text.triton_poi_fused_convolution_4,"ax",@progbits
	.align	128
        .global         triton_poi_fused_convolution_4
        .type           triton_poi_fused_convolution_4,@function
        .size           triton_poi_fused_convolution_4,(.L_x_1 - triton_poi_fused_convolution_4)
        .other          triton_poi_fused_convolution_4,@"STO_CUDA_ENTRY STV_DEFAULT"
triton_poi_fused_convolution_4:
.text.triton_poi_fused_convolution_4:
[----:B------:R-:W-:Y:S01]  /*0000*/  LDC R1, c[0x0][0x28] ;  /* 0x00000a00ff017b82 */ /* 0x000fe20000000800 */
[----:B------:R-:W1:Y:S07]  /*0010*/  S2R R0, SR_TID.X ;  /* 0x0000000000007919 */ /* 0x000e6e0000002100 */
[----:B------:R-:W2:Y:S01]  /*0020*/  LDC.64 R4, c[0x0][0x210] ;  /* 0x00008400ff047b82 */ /* 0x000ea20000000a00 */
[----:B------:R-:W-:Y:S01]  /*0030*/  ULDC.64 UR4, c[0x0][0x208] ;  /* 0x0000820000047ab9 */ /* 0x000fe20000000a00 */
[----:B------:R-:W3:Y:S01]  /*0040*/  S2R R9, SR_CTAID.X ;  /* 0x0000000000097919 */ /* 0x000ee20000002500 */
[----:B-1----:R-:W-:-:S02]  /*0050*/  SHF.L.U32 R0, R0, 0x2, RZ ;  /* 0x0000000200007819 */ /* 0x002fc400000006ff */
[----:B---3--:R-:W-:Y:S02]  /*0060*/  SHF.R.S32.HI R2, RZ, 0x15, R9 ;  /* 0x00000015ff027819 */ /* 0x008fe40000011409 */
[----:B------:R-:W-:Y:S02]  /*0070*/  LOP3.LUT R0, R0, 0x1fc, RZ, 0xc0, !PT ;  /* 0x000001fc00007812 */ /* 0x000fe400078ec0ff */
[----:B------:R-:W-:Y:S02]  /*0080*/  SGXT R2, R2, 0x1 ;  /* 0x000000010202781a */ /* 0x000fe40000000200 */
[----:B------:R-:W-:-:S04]  /*0090*/  LEA R9, R9, R0, 0xa ;  /* 0x0000000009097211 */ /* 0x000fc800078e50ff */
[----:B------:R-:W-:Y:S02]  /*00a0*/  LEA.HI R0, R2, R9, RZ, 0x8 ;  /* 0x0000000902007211 */ /* 0x000fe400078f40ff */
[----:B------:R-:W1:Y:S02]  /*00b0*/  LDC.64 R2, c[0x0][0x218] ;  /* 0x00008600ff027b82 */ /* 0x000e640000000a00 */
[----:B------:R-:W-:Y:S02]  /*00c0*/  IADD3 R6, R0, 0x200, RZ ;  /* 0x0000020000067810 */ /* 0x000fe40007ffe0ff */
[----:B------:R-:W-:Y:S02]  /*00d0*/  SHF.R.S32.HI R0, RZ, 0x8, R0 ;  /* 0x00000008ff007819 */ /* 0x000fe40000011400 */
[----:B------:R-:W-:-:S03]  /*00e0*/  SHF.R.S32.HI R6, RZ, 0x8, R6 ;  /* 0x00000008ff067819 */ /* 0x000fc60000011406 */
[----:B------:R-:W-:-:S04]  /*00f0*/  IMAD.HI R7, R0, 0x2aaaaaab, RZ ;  /* 0x2aaaaaab00077827 */ /* 0x000fc800078e02ff */
[----:B------:R-:W-:Y:S01]  /*0100*/  IMAD.HI R10, R6, 0x2aaaaaab, RZ ;  /* 0x2aaaaaab060a7827 */ /* 0x000fe200078e02ff */
[----:B------:R-:W-:-:S04]  /*0110*/  SHF.R.U32.HI R8, RZ, 0x1f, R7 ;  /* 0x0000001fff087819 */ /* 0x000fc80000011607 */
[----:B------:R-:W-:Y:S02]  /*0120*/  SHF.R.U32.HI R11, RZ, 0x1f, R10 ;  /* 0x0000001fff0b7819 */ /* 0x000fe4000001160a */
[----:B------:R-:W-:Y:S01]  /*0130*/  LEA.HI R7, R7, R8, RZ, 0x1a ;  /* 0x0000000807077211 */ /* 0x000fe200078fd0ff */
[----:B--2---:R-:W-:Y:S01]  /*0140*/  IMAD.WIDE R8, R9, 0x4, R4 ;  /* 0x0000000409087825 */ /* 0x004fe200078e0204 */
[----:B------:R-:W-:-:S03]  /*0150*/  LEA.HI R11, R10, R11, RZ, 0x1a ;  /* 0x0000000b0a0b7211 */ /* 0x000fc600078fd0ff */
[----:B------:R-:W-:Y:S02]  /*0160*/  IMAD R7, R7, -0x180, R0 ;  /* 0xfffffe8007077824 */ /* 0x000fe400078e0200 */
[----:B------:R-:W-:Y:S02]  /*0170*/  IMAD R13, R11, -0x180, R6 ;  /* 0xfffffe800b0d7824 */ /* 0x000fe400078e0206 */
[--C-:B-1----:R-:W-:Y:S02]  /*0180*/  IMAD.WIDE R10, R7, 0x4, R2.reuse ;  /* 0x00000004070a7825 */ /* 0x102fe400078e0202 */
[----:B------:R-:W2:Y:S02]  /*0190*/  LDG.E.128 R4, desc[UR4][R8.64] ;  /* 0x0000000408047981 */ /* 0x000ea4000c1e1d00 */
[----:B------:R-:W-:Y:S02]  /*01a0*/  IMAD.WIDE R2, R13, 0x4, R2 ;  /* 0x000000040d027825 */ /* 0x000fe400078e0202 */
[----:B------:R-:W2:Y:S04]  /*01b0*/  LDG.E.EL R10, desc[UR4][R10.64] ;  /* 0x000000040a0a7981 */ /* 0x000ea8000c2e1900 */
[----:B------:R-:W3:Y:S04]  /*01c0*/  LDG.E.EL R2, desc[UR4][R2.64] ;  /* 0x0000000402027981 */ /* 0x000ee8000c2e1900 */
[----:B------:R-:W3:Y:S01]  /*01d0*/  LDG.E.128 R12, desc[UR4][R8.64+0x800] ;  /* 0x00080004080c7981 */ /* 0x000ee2000c1e1d00 */
[--C-:B--2---:R-:W-:Y:S01]  /*01e0*/  FADD R4, R4, R10.reuse ;  /* 0x0000000a04047221 */ /* 0x104fe20000000000 */
[--C-:B------:R-:W-:Y:S01]  /*01f0*/  FADD R5, R5, R10.reuse ;  /* 0x0000000a05057221 */ /* 0x100fe20000000000 */
[--C-:B------:R-:W-:Y:S01]  /*0200*/  FADD R6, R6, R10.reuse ;  /* 0x0000000a06067221 */ /* 0x100fe20000000000 */
[----:B------:R-:W-:Y:S01]  /*0210*/  FADD R7, R7, R10 ;  /* 0x0000000a07077221 */ /* 0x000fe20000000000 */
[--C-:B---3--:R-:W-:Y:S01]  /*0220*/  FADD R12, R12, R2.reuse ;  /* 0x000000020c0c7221 */ /* 0x108fe20000000000 */
[--C-:B------:R-:W-:Y:S01]  /*0230*/  FADD R13, R13, R2.reuse ;  /* 0x000000020d0d7221 */ /* 0x100fe20000000000 */
[--C-:B------:R-:W-:Y:S01]  /*0240*/  FADD R14, R14, R2.reuse ;  /* 0x000000020e0e7221 */ /* 0x100fe20000000000 */
[----:B------:R-:W-:Y:S01]  /*0250*/  FADD R15, R15, R2 ;  /* 0x000000020f0f7221 */ /* 0x000fe20000000000 */
[----:B------:R-:W-:Y:S04]  /*0260*/  STG.E.128 desc[UR4][R8.64], R4 ;  /* 0x0000000408007986 */ /* 0x000fe8000c101d04 */
[----:B------:R-:W-:Y:S01]  /*0270*/  STG.E.128 desc[UR4][R8.64+0x800], R12 ;  /* 0x0008000c08007986 */ /* 0x000fe2000c101d04 */
[----:B------:R-:W-:Y:S05]  /*0280*/  EXIT ;  /* 0x000000000000794d */ /* 0x000fea0003800000 */
.L_x_0:
[----:B------:R-:W-:-:S00]  /*0290*/  BRA `(.L_x_0) ;  /* 0xfffffffc00fc7947 */ /* 0x000fc0000383ffff */
[----:B------:R-:W-:-:S00]  /*02a0*/  NOP ;  /* 0x0000000000007918 */ /* 0x000fc00000000000 */
        /* <DEDUP_REMOVED lines=13> */
.L_x_1:


//--------------------- .nv.constant0.triton_poi_fused_convolution_4 --------------------------
	.section	.nv.constant0.triton_poi_fused_convolution_4,"a",@progbits
	.sectionflags	@""
	.align	4
.nv.constant0.triton_poi_fused_convolution_4:
	.zero		548
